//
// Generated by NVIDIA NVVM Compiler
//
// Compiler Build ID: CL-36424714
// Cuda compilation tools, release 13.0, V13.0.88
// Based on NVVM 20.0.0
//

.version 9.0
.target sm_100
.address_size 64

	// .globl	_Z33cuda_SparseMatmul_backward_kernelPfS_S_PiS0_i

.visible .entry _Z33cuda_SparseMatmul_backward_kernelPfS_S_PiS0_i(
	.param .u64 .ptr .align 1 _Z33cuda_SparseMatmul_backward_kernelPfS_S_PiS0_i_param_0,
	.param .u64 .ptr .align 1 _Z33cuda_SparseMatmul_backward_kernelPfS_S_PiS0_i_param_1,
	.param .u64 .ptr .align 1 _Z33cuda_SparseMatmul_backward_kernelPfS_S_PiS0_i_param_2,
	.param .u64 .ptr .align 1 _Z33cuda_SparseMatmul_backward_kernelPfS_S_PiS0_i_param_3,
	.param .u64 .ptr .align 1 _Z33cuda_SparseMatmul_backward_kernelPfS_S_PiS0_i_param_4,
	.param .u32 _Z33cuda_SparseMatmul_backward_kernelPfS_S_PiS0_i_param_5
)
{
	.reg .pred 	%p<3>;
	.reg .b32 	%r<13>;
	.reg .b32 	%f<5>;
	.reg .b64 	%rd<20>;

	ld.param.u64 	%rd6, [_Z33cuda_SparseMatmul_backward_kernelPfS_S_PiS0_i_param_0];
	ld.param.u64 	%rd7, [_Z33cuda_SparseMatmul_backward_kernelPfS_S_PiS0_i_param_1];
	ld.param.u64 	%rd8, [_Z33cuda_SparseMatmul_backward_kernelPfS_S_PiS0_i_param_2];
	ld.param.u64 	%rd10, [_Z33cuda_SparseMatmul_backward_kernelPfS_S_PiS0_i_param_3];
	ld.param.u64 	%rd9, [_Z33cuda_SparseMatmul_backward_kernelPfS_S_PiS0_i_param_4];
	ld.param.u32 	%r6, [_Z33cuda_SparseMatmul_backward_kernelPfS_S_PiS0_i_param_5];
	cvta.to.global.u64 	%rd11, %rd10;
	mov.u32 	%r1, %ctaid.x;
	mov.u32 	%r2, %tid.x;
	mul.wide.u32 	%rd12, %r1, 4;
	add.s64 	%rd1, %rd11, %rd12;
	ld.global.u32 	%r12, [%rd1];
	ld.global.u32 	%r7, [%rd1+4];
	setp.ge.s32 	%p1, %r12, %r7;
	@%p1 bra 	$L__BB0_3;
	cvta.to.global.u64 	%rd13, %rd8;
	mad.lo.s32 	%r8, %r6, %r1, %r2;
	mul.wide.s32 	%rd14, %r8, 4;
	add.s64 	%rd2, %rd13, %rd14;
	cvta.to.global.u64 	%rd3, %rd9;
	cvta.to.global.u64 	%rd4, %rd6;
	cvta.to.global.u64 	%rd5, %rd7;
$L__BB0_2:
	mul.wide.s32 	%rd15, %r12, 4;
	add.s64 	%rd16, %rd3, %rd15;
	ld.global.u32 	%r9, [%rd16];
	ld.global.f32 	%f1, [%rd2];
	add.s64 	%rd17, %rd4, %rd15;
	ld.global.f32 	%f2, [%rd17];
	mad.lo.s32 	%r10, %r9, %r6, %r2;
	mul.wide.s32 	%rd18, %r10, 4;
	add.s64 	%rd19, %rd5, %rd18;
	ld.global.f32 	%f3, [%rd19];
	fma.rn.f32 	%f4, %f1, %f2, %f3;
	st.global.f32 	[%rd19], %f4;
	add.s32 	%r12, %r12, 1;
	ld.global.u32 	%r11, [%rd1+4];
	setp.lt.s32 	%p2, %r12, %r11;
	@%p2 bra 	$L__BB0_2;
$L__BB0_3:
	ret;

}


// ===== COMPILED SASS (sm_100) =====

	.target	sm_100

	.elftype	@"ET_EXEC"


//--------------------- .note.nv.tkinfo           --------------------------
	.section	.note.nv.tkinfo,"",@"SHT_NOTE"
	.sectionflags	@"SHF_NOTE_NV_TKINFO"
	.tkinfo
        /*0018*/ 	.word	0x00000002
        /*0030*/ 	.string	""
        /*0030*/ 	.string	"ptxas"
        /*0030*/ 	.string	"Cuda compilation tools, release 13.0, V13.0.88"
        /*0030*/ 	.string	"Build cuda_13.0.r13.0/compiler.36424714_0"
        /*0030*/ 	.string	"-arch sm_100 -m 64 "



//--------------------- .note.nv.cuinfo           --------------------------
	.section	.note.nv.cuinfo,"",@"SHT_NOTE"
	.sectionflags	@"SHF_NOTE_NV_CUINFO"
        /*0018*/ 	.short	0x0002
        /*001a*/ 	.short	0x0064
        /*001c*/ 	.short	0x0082
	.zero		2


//--------------------- .nv.info                  --------------------------
	.section	.nv.info,"",@"SHT_CUDA_INFO"
	.align	4


	//----- nvinfo : EIATTR_REGCOUNT
	.align		4
        /*0000*/ 	.byte	0x04, 0x2f
        /*0002*/ 	.short	(.L_1 - .L_0)
	.align		4
.L_0:
        /*0004*/ 	.word	index@(_Z33cuda_SparseMatmul_backward_kernelPfS_S_PiS0_i)
        /*0008*/ 	.word	0x00000012


	//----- nvinfo : EIATTR_FRAME_SIZE
	.align		4
.L_1:
        /*000c*/ 	.byte	0x04, 0x11
        /*000e*/ 	.short	(.L_3 - .L_2)
	.align		4
.L_2:
        /*0010*/ 	.word	index@(_Z33cuda_SparseMatmul_backward_kernelPfS_S_PiS0_i)
        /*0014*/ 	.word	0x00000000


	//----- nvinfo : EIATTR_MIN_STACK_SIZE
	.align		4
.L_3:
        /*0018*/ 	.byte	0x04, 0x12
        /*001a*/ 	.short	(.L_5 - .L_4)
	.align		4
.L_4:
        /*001c*/ 	.word	index@(_Z33cuda_SparseMatmul_backward_kernelPfS_S_PiS0_i)
        /*0020*/ 	.word	0x00000000
.L_5:


//--------------------- .nv.compat                --------------------------
	.section	.nv.compat,"",@"SHT_CUDA_COMPAT_INFO"
	.align	4
        /*0000*/ 	.byte	0x02, 0x09, 0x00, 0x00, 0x02, 0x02, 0x01, 0x00, 0x02, 0x05, 0x05, 0x00, 0x03, 0x07, 0x01, 0x01
        /*0010*/ 	.byte	0x02, 0x03, 0x00, 0x00, 0x02, 0x06, 0x01, 0x00, 0x04, 0x0b, 0x08, 0x00, 0x09, 0x00, 0x00, 0x00
        /*0020*/ 	.byte	0x00, 0x00, 0x00, 0x00


//--------------------- .nv.info._Z33cuda_SparseMatmul_backward_kernelPfS_S_PiS0_i --------------------------
	.section	.nv.info._Z33cuda_SparseMatmul_backward_kernelPfS_S_PiS0_i,"",@"SHT_CUDA_INFO"
	.sectionflags	@""
	.align	4


	//----- nvinfo : EIATTR_CUDA_API_VERSION
	.align		4
        /*0000*/ 	.byte	0x04, 0x37
        /*0002*/ 	.short	(.L_7 - .L_6)
.L_6:
        /*0004*/ 	.word	0x00000082


	//----- nvinfo : EIATTR_KPARAM_INFO
	.align		4
.L_7:
        /*0008*/ 	.byte	0x04, 0x17
        /*000a*/ 	.short	(.L_9 - .L_8)
.L_8:
        /*000c*/ 	.word	0x00000000
        /*0010*/ 	.short	0x0005
        /*0012*/ 	.short	0x0028
        /*0014*/ 	.byte	0x00, 0xf0, 0x11, 0x00


	//----- nvinfo : EIATTR_KPARAM_INFO
	.align		4
.L_9:
        /*0018*/ 	.byte	0x04, 0x17
        /*001a*/ 	.short	(.L_11 - .L_10)
.L_10:
        /*001c*/ 	.word	0x00000000
        /*0020*/ 	.short	0x0004
        /*0022*/ 	.short	0x0020
        /*0024*/ 	.byte	0x00, 0xf5, 0x21, 0x00


	//----- nvinfo : EIATTR_KPARAM_INFO
	.align		4
.L_11:
        /*0028*/ 	.byte	0x04, 0x17
        /*002a*/ 	.short	(.L_13 - .L_12)
.L_12:
        /*002c*/ 	.word	0x00000000
        /*0030*/ 	.short	0x0003
        /*0032*/ 	.short	0x0018
        /*0034*/ 	.byte	0x00, 0xf5, 0x21, 0x00


	//----- nvinfo : EIATTR_KPARAM_INFO
	.align		4
.L_13:
        /*0038*/ 	.byte	0x04, 0x17
        /*003a*/ 	.short	(.L_15 - .L_14)
.L_14:
        /*003c*/ 	.word	0x00000000
        /*0040*/ 	.short	0x0002
        /*0042*/ 	.short	0x0010
        /*0044*/ 	.byte	0x00, 0xf5, 0x21, 0x00


	//----- nvinfo : EIATTR_KPARAM_INFO
	.align		4
.L_15:
        /*0048*/ 	.byte	0x04, 0x17
        /*004a*/ 	.short	(.L_17 - .L_16)
.L_16:
        /*004c*/ 	.word	0x00000000
        /*0050*/ 	.short	0x0001
        /*0052*/ 	.short	0x0008
        /*0054*/ 	.byte	0x00, 0xf5, 0x21, 0x00


	//----- nvinfo : EIATTR_KPARAM_INFO
	.align		4
.L_17:
        /*0058*/ 	.byte	0x04, 0x17
        /*005a*/ 	.short	(.L_19 - .L_18)
.L_18:
        /*005c*/ 	.word	0x00000000
        /*0060*/ 	.short	0x0000
        /*0062*/ 	.short	0x0000
        /*0064*/ 	.byte	0x00, 0xf5, 0x21, 0x00


	//----- nvinfo : EIATTR_SPARSE_MMA_MASK
	.align		4
.L_19:
        /*0068*/ 	.byte	0x03, 0x50
        /*006a*/ 	.short	0x0000


	//----- nvinfo : EIATTR_MAXREG_COUNT
	.align		4
        /*006c*/ 	.byte	0x03, 0x1b
        /*006e*/ 	.short	0x00ff


	//----- nvinfo : EIATTR_MERCURY_ISA_VERSION
	.align		4
        /*0070*/ 	.byte	0x03, 0x5f
        /*0072*/ 	.short	0x0101


	//----- nvinfo : EIATTR_VRC_CTA_INIT_COUNT
	.align		4
        /*0074*/ 	.byte	0x02, 0x4a
	.zero		1
	.zero		1


	//----- nvinfo : EIATTR_EXIT_INSTR_OFFSETS
	.align		4
        /*0078*/ 	.byte	0x04, 0x1c
        /*007a*/ 	.short	(.L_21 - .L_20)


	//   ....[0]....
.L_20:
        /*007c*/ 	.word	0x00000080


	//   ....[1]....
        /*0080*/ 	.word	0x00000200


	//----- nvinfo : EIATTR_CBANK_PARAM_SIZE
	.align		4
.L_21:
        /*0084*/ 	.byte	0x03, 0x19
        /*0086*/ 	.short	0x002c


	//----- nvinfo : EIATTR_PARAM_CBANK
	.align		4
        /*0088*/ 	.byte	0x04, 0x0a
        /*008a*/ 	.short	(.L_23 - .L_22)
	.align		4
.L_22:
        /*008c*/ 	.word	index@(.nv.constant0._Z33cuda_SparseMatmul_backward_kernelPfS_S_PiS0_i)
        /*0090*/ 	.short	0x0380
        /*0092*/ 	.short	0x002c


	//----- nvinfo : EIATTR_SW_WAR
	.align		4
.L_23:
        /*0094*/ 	.byte	0x04, 0x36
        /*0096*/ 	.short	(.L_25 - .L_24)
.L_24:
        /*0098*/ 	.word	0x00000008
.L_25:


//--------------------- .nv.callgraph             --------------------------
	.section	.nv.callgraph,"",@"SHT_CUDA_CALLGRAPH"
	.align	4
	.sectionentsize	8
	.align		4
        /*0000*/ 	.word	0x00000000
	.align		4
        /*0004*/ 	.word	0xffffffff
	.align		4
        /*0008*/ 	.word	0x00000000
	.align		4
        /*000c*/ 	.word	0xfffffffe
	.align		4
        /*0010*/ 	.word	0x00000000
	.align		4
        /*0014*/ 	.word	0xfffffffd
	.align		4
        /*0018*/ 	.word	0x00000000
	.align		4
        /*001c*/ 	.word	0xfffffffc


//--------------------- .text._Z33cuda_SparseMatmul_backward_kernelPfS_S_PiS0_i --------------------------
	.section	.text._Z33cuda_SparseMatmul_backward_kernelPfS_S_PiS0_i,"ax",@progbits
	.align	128
        .global         _Z33cuda_SparseMatmul_backward_kernelPfS_S_PiS0_i
        .type           _Z33cuda_SparseMatmul_backward_kernelPfS_S_PiS0_i,@function
        .size           _Z33cuda_SparseMatmul_backward_kernelPfS_S_PiS0_i,(.L_x_2 - _Z33cuda_SparseMatmul_backward_kernelPfS_S_PiS0_i)
        .other          _Z33cuda_SparseMatmul_backward_kernelPfS_S_PiS0_i,@"STO_CUDA_ENTRY STV_DEFAULT"
_Z33cuda_SparseMatmul_backward_kernelPfS_S_PiS0_i:
.text._Z33cuda_SparseMatmul_backward_kernelPfS_S_PiS0_i:
[----:B------:R-:W-:Y:S01]  /*0000*/  LDC R1, c[0x0][0x37c] ;  /* 0x0000df00ff017b82 */ /* 0x000fe20000000800 */
[----:B------:R-:W0:Y:S07]  /*0010*/  S2R R7, SR_CTAID.X ;  /* 0x0000000000077919 */ /* 0x000e2e0000002500 */
[----:B------:R-:W0:Y:S01]  /*0020*/  LDC.64 R2, c[0x0][0x398] ;  /* 0x0000e600ff027b82 */ /* 0x000e220000000a00 */
[----:B------:R-:W1:Y:S01]  /*0030*/  LDCU.64 UR4, c[0x0][0x358] ;  /* 0x00006b00ff0477ac */ /* 0x000e620008000a00 */
[----:B0-----:R-:W-:-:S05]  /*0040*/  IMAD.WIDE.U32 R2, R7, 0x4, R2 ;  /* 0x0000000407027825 */ /* 0x001fca00078e0002 */
[----:B-1----:R-:W2:Y:S04]  /*0050*/  LDG.E R6, desc[UR4][R2.64] ;  /* 0x0000000402067981 */ /* 0x002ea8000c1e1900 */
[----:B------:R-:W2:Y:S02]  /*0060*/  LDG.E R5, desc[UR4][R2.64+0x4] ;  /* 0x0000040402057981 */ /* 0x000ea4000c1e1900 */
[----:B--2---:R-:W-:-:S13]  /*0070*/  ISETP.GE.AND P0, PT, R6, R5, PT ;  /* 0x000000050600720c */ /* 0x004fda0003f06270 */
[----:B------:R-:W-:Y:S05]  /*0080*/  @P0 EXIT ;  /* 0x000000000000094d */ /* 0x000fea0003800000 */
[----:B------:R-:W0:Y:S01]  /*0090*/  S2R R0, SR_TID.X ;  /* 0x0000000000007919 */ /* 0x000e220000002100 */
[----:B------:R-:W1:Y:S01]  /*00a0*/  LDC.64 R4, c[0x0][0x390] ;  /* 0x0000e400ff047b82 */ /* 0x000e620000000a00 */
[----:B------:R-:W0:Y:S01]  /*00b0*/  LDCU UR6, c[0x0][0x3a8] ;  /* 0x00007500ff0677ac */ /* 0x000e220008000800 */
[----:B------:R-:W-:Y:S01]  /*00c0*/  MOV R13, R6 ;  /* 0x00000006000d7202 */ /* 0x000fe20000000f00 */
[----:B0-----:R-:W-:-:S04]  /*00d0*/  IMAD R7, R7, UR6, R0 ;  /* 0x0000000607077c24 */ /* 0x001fc8000f8e0200 */
[----:B-1----:R-:W-:-:S07]  /*00e0*/  IMAD.WIDE R4, R7, 0x4, R4 ;  /* 0x0000000407047825 */ /* 0x002fce00078e0204 */
.L_x_0:
[----:B------:R-:W0:Y:S01]  /*00f0*/  LDC.64 R6, c[0x0][0x3a0] ;  /* 0x0000e800ff067b82 */ /* 0x000e220000000a00 */
[----:B------:R-:W2:Y:S07]  /*0100*/  LDG.E R12, desc[UR4][R4.64] ;  /* 0x00000004040c7981 */ /* 0x000eae000c1e1900 */
[----:B------:R-:W1:Y:S08]  /*0110*/  LDC.64 R8, c[0x0][0x380] ;  /* 0x0000e000ff087b82 */ /* 0x000e700000000a00 */
[----:B------:R-:W3:Y:S01]  /*0120*/  LDC.64 R10, c[0x0][0x388] ;  /* 0x0000e200ff0a7b82 */ /* 0x000ee20000000a00 */
[----:B0-----:R-:W-:-:S06]  /*0130*/  IMAD.WIDE R6, R13, 0x4, R6 ;  /* 0x000000040d067825 */ /* 0x001fcc00078e0206 */
[----:B------:R-:W4:Y:S01]  /*0140*/  LDG.E R7, desc[UR4][R6.64] ;  /* 0x0000000406077981 */ /* 0x000f22000c1e1900 */
[----:B-1----:R-:W-:-:S06]  /*0150*/  IMAD.WIDE R8, R13, 0x4, R8 ;  /* 0x000000040d087825 */ /* 0x002fcc00078e0208 */
[----:B------:R-:W2:Y:S01]  /*0160*/  LDG.E R9, desc[UR4][R8.64] ;  /* 0x0000000408097981 */ /* 0x000ea2000c1e1900 */
[----:B----4-:R-:W-:-:S04]  /*0170*/  IMAD R15, R7, UR6, R0 ;  /* 0x00000006070f7c24 */ /* 0x010fc8000f8e0200 */
[----:B---3--:R-:W-:-:S05]  /*0180*/  IMAD.WIDE R10, R15, 0x4, R10 ;  /* 0x000000040f0a7825 */ /* 0x008fca00078e020a */
[----:B------:R-:W2:Y:S02]  /*0190*/  LDG.E R15, desc[UR4][R10.64] ;  /* 0x000000040a0f7981 */ /* 0x000ea4000c1e1900 */
[----:B--2---:R-:W-:-:S05]  /*01a0*/  FFMA R15, R12, R9, R15 ;  /* 0x000000090c0f7223 */ /* 0x004fca000000000f */
[----:B------:R0:W-:Y:S04]  /*01b0*/  STG.E desc[UR4][R10.64], R15 ;  /* 0x0000000f0a007986 */ /* 0x0001e8000c101904 */
[----:B------:R-:W2:Y:S01]  /*01c0*/  LDG.E R6, desc[UR4][R2.64+0x4] ;  /* 0x0000040402067981 */ /* 0x000ea2000c1e1900 */
[----:B------:R-:W-:-:S04]  /*01d0*/  IADD3 R13, PT, PT, R13, 0x1, RZ ;  /* 0x000000010d0d7810 */ /* 0x000fc80007ffe0ff */
[----:B--2---:R-:W-:-:S13]  /*01e0*/  ISETP.GE.AND P0, PT, R13, R6, PT ;  /* 0x000000060d00720c */ /* 0x004fda0003f06270 */
[----:B0-----:R-:W-:Y:S05]  /*01f0*/  @!P0 BRA `(.L_x_0) ;  /* 0xfffffffc00bc8947 */ /* 0x001fea000383ffff */
[----:B------:R-:W-:Y:S05]  /*0200*/  EXIT ;  /* 0x000000000000794d */ /* 0x000fea0003800000 */
.L_x_1:
[----:B------:R-:W-:-:S00]  /*0210*/  BRA `(.L_x_1) ;  /* 0xfffffffc00fc7947 */ /* 0x000fc0000383ffff */
[----:B------:R-:W-:-:S00]  /*0220*/  NOP ;  /* 0x0000000000007918 */ /* 0x000fc00000000000 */
        /* <DEDUP_REMOVED lines=13> */
.L_x_2:


//--------------------- .nv.shared.reserved.0     --------------------------
	.section	.nv.shared.reserved.0,"aw",@nobits
	.weak		__nv_reservedSMEM_offset_0_alias
	.size		__nv_reservedSMEM_offset_0_alias, 0, 64
	.other		__nv_reservedSMEM_offset_0_alias,@"STO_CUDA_RESERVED_SHARED STV_DEFAULT"
__nv_reservedSMEM_offset_0_alias:
	.zero		0
	.zero		64


//--------------------- .nv.constant0._Z33cuda_SparseMatmul_backward_kernelPfS_S_PiS0_i --------------------------
	.section	.nv.constant0._Z33cuda_SparseMatmul_backward_kernelPfS_S_PiS0_i,"a",@progbits
	.sectionflags	@""
	.align	4
.nv.constant0._Z33cuda_SparseMatmul_backward_kernelPfS_S_PiS0_i:
	.zero		940


//--------------------- SYMBOLS --------------------------

	.type		.nv.reservedSmem.offset0,@object
	.size		.nv.reservedSmem.offset0,0x4
